//
// Generated by NVIDIA NVVM Compiler
//
// Compiler Build ID: CL-36424714
// Cuda compilation tools, release 13.0, V13.0.88
// Based on NVVM 20.0.0
//

.version 9.0
.target sm_100
.address_size 64

	// .globl	_Z18accessGlobalMemoryPfi

.visible .entry _Z18accessGlobalMemoryPfi(
	.param .u64 .ptr .align 1 _Z18accessGlobalMemoryPfi_param_0,
	.param .u32 _Z18accessGlobalMemoryPfi_param_1
)
{
	.reg .pred 	%p<2>;
	.reg .b32 	%r<3>;
	.reg .b32 	%f<2>;
	.reg .b64 	%rd<7>;

	ld.param.u64 	%rd2, [_Z18accessGlobalMemoryPfi_param_0];
	ld.param.u32 	%r1, [_Z18accessGlobalMemoryPfi_param_1];
	cvta.to.global.u64 	%rd1, %rd2;
	mul.wide.s32 	%rd3, %r1, 4;
	add.s64 	%rd4, %rd1, %rd3;
	ld.global.f32 	%f1, [%rd4];
	setp.leu.f32 	%p1, %f1, 0f00000000;
	@%p1 bra 	$L__BB0_2;
	mov.u32 	%r2, %tid.x;
	mul.wide.u32 	%rd5, %r2, 4;
	add.s64 	%rd6, %rd1, %rd5;
	st.global.f32 	[%rd6], %f1;
$L__BB0_2:
	ret;

}


// ===== COMPILED SASS (sm_100) =====

	.target	sm_100

	.elftype	@"ET_EXEC"


//--------------------- .note.nv.tkinfo           --------------------------
	.section	.note.nv.tkinfo,"",@"SHT_NOTE"
	.sectionflags	@"SHF_NOTE_NV_TKINFO"
	.tkinfo
        /*0018*/ 	.word	0x00000002
        /*0030*/ 	.string	""
        /*0030*/ 	.string	"ptxas"
        /*0030*/ 	.string	"Cuda compilation tools, release 13.0, V13.0.88"
        /*0030*/ 	.string	"Build cuda_13.0.r13.0/compiler.36424714_0"
        /*0030*/ 	.string	"-arch sm_100 -m 64 "



//--------------------- .note.nv.cuinfo           --------------------------
	.section	.note.nv.cuinfo,"",@"SHT_NOTE"
	.sectionflags	@"SHF_NOTE_NV_CUINFO"
        /*0018*/ 	.short	0x0002
        /*001a*/ 	.short	0x0064
        /*001c*/ 	.short	0x0082
	.zero		2


//--------------------- .nv.info                  --------------------------
	.section	.nv.info,"",@"SHT_CUDA_INFO"
	.align	4


	//----- nvinfo : EIATTR_REGCOUNT
	.align		4
        /*0000*/ 	.byte	0x04, 0x2f
        /*0002*/ 	.short	(.L_1 - .L_0)
	.align		4
.L_0:
        /*0004*/ 	.word	index@(_Z18accessGlobalMemoryPfi)
        /*0008*/ 	.word	0x0000000a


	//----- nvinfo : EIATTR_FRAME_SIZE
	.align		4
.L_1:
        /*000c*/ 	.byte	0x04, 0x11
        /*000e*/ 	.short	(.L_3 - .L_2)
	.align		4
.L_2:
        /*0010*/ 	.word	index@(_Z18accessGlobalMemoryPfi)
        /*0014*/ 	.word	0x00000000


	//----- nvinfo : EIATTR_MIN_STACK_SIZE
	.align		4
.L_3:
        /*0018*/ 	.byte	0x04, 0x12
        /*001a*/ 	.short	(.L_5 - .L_4)
	.align		4
.L_4:
        /*001c*/ 	.word	index@(_Z18accessGlobalMemoryPfi)
        /*0020*/ 	.word	0x00000000
.L_5:


//--------------------- .nv.compat                --------------------------
	.section	.nv.compat,"",@"SHT_CUDA_COMPAT_INFO"
	.align	4
        /*0000*/ 	.byte	0x02, 0x09, 0x00, 0x00, 0x02, 0x02, 0x01, 0x00, 0x02, 0x05, 0x05, 0x00, 0x03, 0x07, 0x01, 0x01
        /*0010*/ 	.byte	0x02, 0x03, 0x00, 0x00, 0x02, 0x06, 0x01, 0x00, 0x04, 0x0b, 0x08, 0x00, 0x09, 0x00, 0x00, 0x00
        /*0020*/ 	.byte	0x00, 0x00, 0x00, 0x00


//--------------------- .nv.info._Z18accessGlobalMemoryPfi --------------------------
	.section	.nv.info._Z18accessGlobalMemoryPfi,"",@"SHT_CUDA_INFO"
	.sectionflags	@""
	.align	4


	//----- nvinfo : EIATTR_CUDA_API_VERSION
	.align		4
        /*0000*/ 	.byte	0x04, 0x37
        /*0002*/ 	.short	(.L_7 - .L_6)
.L_6:
        /*0004*/ 	.word	0x00000082


	//----- nvinfo : EIATTR_KPARAM_INFO
	.align		4
.L_7:
        /*0008*/ 	.byte	0x04, 0x17
        /*000a*/ 	.short	(.L_9 - .L_8)
.L_8:
        /*000c*/ 	.word	0x00000000
        /*0010*/ 	.short	0x0001
        /*0012*/ 	.short	0x0008
        /*0014*/ 	.byte	0x00, 0xf0, 0x11, 0x00


	//----- nvinfo : EIATTR_KPARAM_INFO
	.align		4
.L_9:
        /*0018*/ 	.byte	0x04, 0x17
        /*001a*/ 	.short	(.L_11 - .L_10)
.L_10:
        /*001c*/ 	.word	0x00000000
        /*0020*/ 	.short	0x0000
        /*0022*/ 	.short	0x0000
        /*0024*/ 	.byte	0x00, 0xf5, 0x21, 0x00


	//----- nvinfo : EIATTR_SPARSE_MMA_MASK
	.align		4
.L_11:
        /*0028*/ 	.byte	0x03, 0x50
        /*002a*/ 	.short	0x0000


	//----- nvinfo : EIATTR_MAXREG_COUNT
	.align		4
        /*002c*/ 	.byte	0x03, 0x1b
        /*002e*/ 	.short	0x00ff


	//----- nvinfo : EIATTR_MERCURY_ISA_VERSION
	.align		4
        /*0030*/ 	.byte	0x03, 0x5f
        /*0032*/ 	.short	0x0101


	//----- nvinfo : EIATTR_VRC_CTA_INIT_COUNT
	.align		4
        /*0034*/ 	.byte	0x02, 0x4a
	.zero		1
	.zero		1


	//----- nvinfo : EIATTR_EXIT_INSTR_OFFSETS
	.align		4
        /*0038*/ 	.byte	0x04, 0x1c
        /*003a*/ 	.short	(.L_13 - .L_12)


	//   ....[0]....
.L_12:
        /*003c*/ 	.word	0x00000070


	//   ....[1]....
        /*0040*/ 	.word	0x000000b0


	//----- nvinfo : EIATTR_CBANK_PARAM_SIZE
	.align		4
.L_13:
        /*0044*/ 	.byte	0x03, 0x19
        /*0046*/ 	.short	0x000c


	//----- nvinfo : EIATTR_PARAM_CBANK
	.align		4
        /*0048*/ 	.byte	0x04, 0x0a
        /*004a*/ 	.short	(.L_15 - .L_14)
	.align		4
.L_14:
        /*004c*/ 	.word	index@(.nv.constant0._Z18accessGlobalMemoryPfi)
        /*0050*/ 	.short	0x0380
        /*0052*/ 	.short	0x000c


	//----- nvinfo : EIATTR_SW_WAR
	.align		4
.L_15:
        /*0054*/ 	.byte	0x04, 0x36
        /*0056*/ 	.short	(.L_17 - .L_16)
.L_16:
        /*0058*/ 	.word	0x00000008
.L_17:


//--------------------- .nv.callgraph             --------------------------
	.section	.nv.callgraph,"",@"SHT_CUDA_CALLGRAPH"
	.align	4
	.sectionentsize	8
	.align		4
        /*0000*/ 	.word	0x00000000
	.align		4
        /*0004*/ 	.word	0xffffffff
	.align		4
        /*0008*/ 	.word	0x00000000
	.align		4
        /*000c*/ 	.word	0xfffffffe
	.align		4
        /*0010*/ 	.word	0x00000000
	.align		4
        /*0014*/ 	.word	0xfffffffd
	.align		4
        /*0018*/ 	.word	0x00000000
	.align		4
        /*001c*/ 	.word	0xfffffffc


//--------------------- .text._Z18accessGlobalMemoryPfi --------------------------
	.section	.text._Z18accessGlobalMemoryPfi,"ax",@progbits
	.align	128
        .global         _Z18accessGlobalMemoryPfi
        .type           _Z18accessGlobalMemoryPfi,@function
        .size           _Z18accessGlobalMemoryPfi,(.L_x_1 - _Z18accessGlobalMemoryPfi)
        .other          _Z18accessGlobalMemoryPfi,@"STO_CUDA_ENTRY STV_DEFAULT"
_Z18accessGlobalMemoryPfi:
.text._Z18accessGlobalMemoryPfi:
[----:B------:R-:W-:Y:S08]  /*0000*/  LDC R1, c[0x0][0x37c] ;  /* 0x0000df00ff017b82 */ /* 0x000ff00000000800 */
[----:B------:R-:W0:Y:S01]  /*0010*/  LDC R3, c[0x0][0x388] ;  /* 0x0000e200ff037b82 */ /* 0x000e220000000800 */
[----:B------:R-:W1:Y:S07]  /*0020*/  LDCU.64 UR4, c[0x0][0x358] ;  /* 0x00006b00ff0477ac */ /* 0x000e6e0008000a00 */
[----:B------:R-:W0:Y:S02]  /*0030*/  LDC.64 R4, c[0x0][0x380] ;  /* 0x0000e000ff047b82 */ /* 0x000e240000000a00 */
[----:B0-----:R-:W-:-:S05]  /*0040*/  IMAD.WIDE R2, R3, 0x4, R4 ;  /* 0x0000000403027825 */ /* 0x001fca00078e0204 */
[----:B-1----:R-:W2:Y:S02]  /*0050*/  LDG.E R7, desc[UR4][R2.64] ;  /* 0x0000000402077981 */ /* 0x002ea4000c1e1900 */
[----:B--2---:R-:W-:-:S13]  /*0060*/  FSETP.GT.AND P0, PT, R7, RZ, PT ;  /* 0x000000ff0700720b */ /* 0x004fda0003f04000 */
[----:B------:R-:W-:Y:S05]  /*0070*/  @!P0 EXIT ;  /* 0x000000000000894d */ /* 0x000fea0003800000 */
[----:B------:R-:W0:Y:S02]  /*0080*/  S2R R3, SR_TID.X ;  /* 0x0000000000037919 */ /* 0x000e240000002100 */
[----:B0-----:R-:W-:-:S05]  /*0090*/  IMAD.WIDE.U32 R2, R3, 0x4, R4 ;  /* 0x0000000403027825 */ /* 0x001fca00078e0004 */
[----:B------:R-:W-:Y:S01]  /*00a0*/  STG.E desc[UR4][R2.64], R7 ;  /* 0x0000000702007986 */ /* 0x000fe2000c101904 */
[----:B------:R-:W-:Y:S05]  /*00b0*/  EXIT ;  /* 0x000000000000794d */ /* 0x000fea0003800000 */
.L_x_0:
[----:B------:R-:W-:-:S00]  /*00c0*/  BRA `(.L_x_0) ;  /* 0xfffffffc00fc7947 */ /* 0x000fc0000383ffff */
[----:B------:R-:W-:-:S00]  /*00d0*/  NOP ;  /* 0x0000000000007918 */ /* 0x000fc00000000000 */
        /* <DEDUP_REMOVED lines=10> */
.L_x_1:


//--------------------- .nv.shared.reserved.0     --------------------------
	.section	.nv.shared.reserved.0,"aw",@nobits
	.weak		__nv_reservedSMEM_offset_0_alias
	.size		__nv_reservedSMEM_offset_0_alias, 0, 64
	.other		__nv_reservedSMEM_offset_0_alias,@"STO_CUDA_RESERVED_SHARED STV_DEFAULT"
__nv_reservedSMEM_offset_0_alias:
	.zero		0
	.zero		64


//--------------------- .nv.constant0._Z18accessGlobalMemoryPfi --------------------------
	.section	.nv.constant0._Z18accessGlobalMemoryPfi,"a",@progbits
	.sectionflags	@""
	.align	4
.nv.constant0._Z18accessGlobalMemoryPfi:
	.zero		908


//--------------------- SYMBOLS --------------------------

	.type		.nv.reservedSmem.offset0,@object
	.size		.nv.reservedSmem.offset0,0x4
